	.headerflags	@"EF_CUDA_TEXMODE_UNIFIED EF_CUDA_64BIT_ADDRESS EF_CUDA_ACCELERATORS EF_CUDA_SM90 EF_CUDA_VIRTUAL_SM(EF_CUDA_SM90)"
	.elftype	@"ET_EXEC"


//--------------------- .nv.info                  --------------------------
	.section	.nv.info,"",@"SHT_CUDA_INFO"
	.align	4


	//----- nvinfo : EIATTR_REGCOUNT
	.align		4
        /*0000*/ 	.byte	0x04, 0x2f
        /*0002*/ 	.short	(.L_2 - .L_1)
	.align		4
.L_1:
        /*0004*/ 	.word	index@(triton_red_fused__to_copy_add_mean_mul_pow_rsqrt_9)
        /*0008*/ 	.word	0x00000020


	//----- nvinfo : EIATTR_MIN_STACK_SIZE
	.align		4
.L_2:
        /*000c*/ 	.byte	0x04, 0x12
        /*000e*/ 	.short	(.L_4 - .L_3)
	.align		4
.L_3:
        /*0010*/ 	.word	index@(triton_red_fused__to_copy_add_mean_mul_pow_rsqrt_9)
        /*0014*/ 	.word	0x00000000


	//----- nvinfo : EIATTR_FRAME_SIZE
	.align		4
.L_4:
        /*0018*/ 	.byte	0x04, 0x11
        /*001a*/ 	.short	(.L_6 - .L_5)
	.align		4
.L_5:
        /*001c*/ 	.word	index@(triton_red_fused__to_copy_add_mean_mul_pow_rsqrt_9)
        /*0020*/ 	.word	0x00000000


	//----- nvinfo : EIATTR_MIN_STACK_SIZE
	.align		4
.L_6:
        /*0024*/ 	.byte	0x04, 0x12
        /*0026*/ 	.short	(.L_8 - .L_7)
	.align		4
.L_7:
        /*0028*/ 	.word	index@(triton_red_fused__to_copy_add_mean_mul_pow_rsqrt_9)
        /*002c*/ 	.word	0x00000000
.L_8:


//--------------------- .nv.info.triton_red_fused__to_copy_add_mean_mul_pow_rsqrt_9 --------------------------
	.section	.nv.info.triton_red_fused__to_copy_add_mean_mul_pow_rsqrt_9,"",@"SHT_CUDA_INFO"
	.sectionflags	@""
	.align	4


	//----- nvinfo : EIATTR_CUDA_API_VERSION
	.align		4
        /*0000*/ 	.byte	0x04, 0x37
        /*0002*/ 	.short	(.L_10 - .L_9)
.L_9:
        /*0004*/ 	.word	0x0000007c


	//----- nvinfo : EIATTR_KPARAM_INFO
	.align		4
.L_10:
        /*0008*/ 	.byte	0x04, 0x17
        /*000a*/ 	.short	(.L_12 - .L_11)
.L_11:
        /*000c*/ 	.word	0x00000000
        /*0010*/ 	.short	0x0007
        /*0012*/ 	.short	0x0030
        /*0014*/ 	.byte	0x00, 0xf4, 0x21, 0x00


	//----- nvinfo : EIATTR_KPARAM_INFO
	.align		4
.L_12:
        /*0018*/ 	.byte	0x04, 0x17
        /*001a*/ 	.short	(.L_14 - .L_13)
.L_13:
        /*001c*/ 	.word	0x00000000
        /*0020*/ 	.short	0x0006
        /*0022*/ 	.short	0x002c
        /*0024*/ 	.byte	0x00, 0xf0, 0x11, 0x00


	//----- nvinfo : EIATTR_KPARAM_INFO
	.align		4
.L_14:
        /*0028*/ 	.byte	0x04, 0x17
        /*002a*/ 	.short	(.L_16 - .L_15)
.L_15:
        /*002c*/ 	.word	0x00000000
        /*0030*/ 	.short	0x0005
        /*0032*/ 	.short	0x0028
        /*0034*/ 	.byte	0x00, 0xf0, 0x11, 0x00


	//----- nvinfo : EIATTR_KPARAM_INFO
	.align		4
.L_16:
        /*0038*/ 	.byte	0x04, 0x17
        /*003a*/ 	.short	(.L_18 - .L_17)
.L_17:
        /*003c*/ 	.word	0x00000000
        /*0040*/ 	.short	0x0004
        /*0042*/ 	.short	0x0020
        /*0044*/ 	.byte	0x00, 0xf4, 0x21, 0x00


	//----- nvinfo : EIATTR_KPARAM_INFO
	.align		4
.L_18:
        /*0048*/ 	.byte	0x04, 0x17
        /*004a*/ 	.short	(.L_20 - .L_19)
.L_19:
        /*004c*/ 	.word	0x00000000
        /*0050*/ 	.short	0x0003
        /*0052*/ 	.short	0x0018
        /*0054*/ 	.byte	0x00, 0xf4, 0x21, 0x00


	//----- nvinfo : EIATTR_KPARAM_INFO
	.align		4
.L_20:
        /*0058*/ 	.byte	0x04, 0x17
        /*005a*/ 	.short	(.L_22 - .L_21)
.L_21:
        /*005c*/ 	.word	0x00000000
        /*0060*/ 	.short	0x0002
        /*0062*/ 	.short	0x0010
        /*0064*/ 	.byte	0x00, 0xf4, 0x21, 0x00


	//----- nvinfo : EIATTR_KPARAM_INFO
	.align		4
.L_22:
        /*0068*/ 	.byte	0x04, 0x17
        /*006a*/ 	.short	(.L_24 - .L_23)
.L_23:
        /*006c*/ 	.word	0x00000000
        /*0070*/ 	.short	0x0001
        /*0072*/ 	.short	0x0008
        /*0074*/ 	.byte	0x00, 0xf4, 0x21, 0x00


	//----- nvinfo : EIATTR_KPARAM_INFO
	.align		4
.L_24:
        /*0078*/ 	.byte	0x04, 0x17
        /*007a*/ 	.short	(.L_26 - .L_25)
.L_25:
        /*007c*/ 	.word	0x00000000
        /*0080*/ 	.short	0x0000
        /*0082*/ 	.short	0x0000
        /*0084*/ 	.byte	0x00, 0xf4, 0x21, 0x00


	//----- nvinfo : EIATTR_SPARSE_MMA_MASK
	.align		4
.L_26:
        /*0088*/ 	.byte	0x03, 0x50
        /*008a*/ 	.short	0x0000


	//----- nvinfo : EIATTR_MAXREG_COUNT
	.align		4
        /*008c*/ 	.byte	0x03, 0x1b
        /*008e*/ 	.short	0x0080


	//----- nvinfo : EIATTR_COOP_GROUP_MASK_REGIDS
	.align		4
        /*0090*/ 	.byte	0x04, 0x29
        /*0092*/ 	.short	(.L_28 - .L_27)


	//   ....[0]....
.L_27:
        /*0094*/ 	.word	0xffffffff


	//   ....[1]....
        /*0098*/ 	.word	0xffffffff


	//   ....[2]....
        /*009c*/ 	.word	0xffffffff


	//   ....[3]....
        /*00a0*/ 	.word	0xffffffff


	//   ....[4]....
        /*00a4*/ 	.word	0xffffffff


	//   ....[5]....
        /*00a8*/ 	.word	0xffffffff


	//   ....[6]....
        /*00ac*/ 	.word	0xffffffff


	//   ....[7]....
        /*00b0*/ 	.word	0xffffffff


	//   ....[8]....
        /*00b4*/ 	.word	0xffffffff


	//   ....[9]....
        /*00b8*/ 	.word	0xffffffff


	//   ....[10]....
        /*00bc*/ 	.word	0xffffffff


	//   ....[11]....
        /*00c0*/ 	.word	0xffffffff


	//   ....[12]....
        /*00c4*/ 	.word	0xffffffff


	//   ....[13]....
        /*00c8*/ 	.word	0xffffffff


	//----- nvinfo : EIATTR_COOP_GROUP_INSTR_OFFSETS
	.align		4
.L_28:
        /*00cc*/ 	.byte	0x04, 0x28
        /*00ce*/ 	.short	(.L_30 - .L_29)


	//   ....[0]....
.L_29:
        /*00d0*/ 	.word	0x00000660


	//   ....[1]....
        /*00d4*/ 	.word	0x00000670


	//   ....[2]....
        /*00d8*/ 	.word	0x000006a0


	//   ....[3]....
        /*00dc*/ 	.word	0x000006b0


	//   ....[4]....
        /*00e0*/ 	.word	0x000006e0


	//   ....[5]....
        /*00e4*/ 	.word	0x000006f0


	//   ....[6]....
        /*00e8*/ 	.word	0x00000730


	//   ....[7]....
        /*00ec*/ 	.word	0x00000740


	//   ....[8]....
        /*00f0*/ 	.word	0x00000780


	//   ....[9]....
        /*00f4*/ 	.word	0x00000790


	//   ....[10]....
        /*00f8*/ 	.word	0x000008c0


	//   ....[11]....
        /*00fc*/ 	.word	0x000008e0


	//   ....[12]....
        /*0100*/ 	.word	0x00000900


	//   ....[13]....
        /*0104*/ 	.word	0x00000930


	//----- nvinfo : EIATTR_EXIT_INSTR_OFFSETS
	.align		4
.L_30:
        /*0108*/ 	.byte	0x04, 0x1c
        /*010a*/ 	.short	(.L_32 - .L_31)


	//   ....[0]....
.L_31:
        /*010c*/ 	.word	0x00000fb0


	//   ....[1]....
        /*0110*/ 	.word	0x00000fd0


	//----- nvinfo : EIATTR_REQNTID
	.align		4
.L_32:
        /*0114*/ 	.byte	0x04, 0x10
        /*0116*/ 	.short	(.L_34 - .L_33)
.L_33:
        /*0118*/ 	.word	0x00000200
        /*011c*/ 	.word	0x00000001
        /*0120*/ 	.word	0x00000001


	//----- nvinfo : EIATTR_CBANK_PARAM_SIZE
	.align		4
.L_34:
        /*0124*/ 	.byte	0x03, 0x19
        /*0126*/ 	.short	0x0038


	//----- nvinfo : EIATTR_PARAM_CBANK
	.align		4
        /*0128*/ 	.byte	0x04, 0x0a
        /*012a*/ 	.short	(.L_36 - .L_35)
	.align		4
.L_35:
        /*012c*/ 	.word	index@(.nv.constant0.triton_red_fused__to_copy_add_mean_mul_pow_rsqrt_9)
        /*0130*/ 	.short	0x0210
        /*0132*/ 	.short	0x0038


	//----- nvinfo : EIATTR_SW_WAR
	.align		4
.L_36:
        /*0134*/ 	.byte	0x04, 0x36
        /*0136*/ 	.short	(.L_38 - .L_37)
.L_37:
        /*0138*/ 	.word	0x00000008
.L_38:


//--------------------- .nv.callgraph             --------------------------
	.section	.nv.callgraph,"",@"SHT_CUDA_CALLGRAPH"
	.align	4
	.sectionentsize	8
	.align		4
        /*0000*/ 	.word	0x00000000
	.align		4
        /*0004*/ 	.word	0xffffffff
	.align		4
        /*0008*/ 	.word	0x00000000
	.align		4
        /*000c*/ 	.word	0xfffffffe
	.align		4
        /*0010*/ 	.word	0x00000000
	.align		4
        /*0014*/ 	.word	0xfffffffd
	.align		4
        /*0018*/ 	.word	0x00000000
	.align		4
        /*001c*/ 	.word	0xfffffffc


//--------------------- .nv.constant4             --------------------------
	.section	.nv.constant4,"a",@progbits
	.align	8
	.align		8
.nv.constant4:
        /*0000*/ 	.dword	_$_str


//--------------------- .text.triton_red_fused__to_copy_add_mean_mul_pow_rsqrt_9 --------------------------
	.section	.text.triton_red_fused__to_copy_add_mean_mul_pow_rsqrt_9,"ax",@progbits
	.sectionflags	@"SHF_BARRIERS=1"
	.align	128
        .global         triton_red_fused__to_copy_add_mean_mul_pow_rsqrt_9
        .type           triton_red_fused__to_copy_add_mean_mul_pow_rsqrt_9,@function
        .size           triton_red_fused__to_copy_add_mean_mul_pow_rsqrt_9,(.L_x_1 - triton_red_fused__to_copy_add_mean_mul_pow_rsqrt_9)
        .other          triton_red_fused__to_copy_add_mean_mul_pow_rsqrt_9,@"STO_CUDA_ENTRY STV_DEFAULT"
triton_red_fused__to_copy_add_mean_mul_pow_rsqrt_9:
.text.triton_red_fused__to_copy_add_mean_mul_pow_rsqrt_9:
[----:B------:R-:W0:Y:S01]  /*0000*/  LDC R1, c[0x0][0x28] ;  /* 0x00000a00ff017b82 */ /* 0x000e220000000800 */
[----:B------:R-:W1:Y:S07]  /*0010*/  S2R R3, SR_TID.X ;  /* 0x0000000000037919 */ /* 0x000e6e0000002100 */
[----:B------:R-:W2:Y:S01]  /*0020*/  LDC.64 R26, c[0x0][0x210] ;  /* 0x00008400ff1a7b82 */ /* 0x000ea20000000a00 */
[----:B------:R-:W-:Y:S01]  /*0030*/  ULDC UR8, c[0x0][0x238] ;  /* 0x00008e0000087ab9 */ /* 0x000fe20000000800 */
[----:B------:R-:W-:Y:S01]  /*0040*/  CS2R R8, SRZ ;  /* 0x0000000000087805 */ /* 0x000fe2000001ff00 */
[----:B------:R-:W3:Y:S01]  /*0050*/  S2R R20, SR_CTAID.X ;  /* 0x0000000000147919 */ /* 0x000ee20000002500 */
[----:B------:R-:W-:-:S02]  /*0060*/  CS2R R10, SRZ ;  /* 0x00000000000a7805 */ /* 0x000fc4000001ff00 */
[----:B------:R-:W-:Y:S02]  /*0070*/  CS2R R4, SRZ ;  /* 0x0000000000047805 */ /* 0x000fe4000001ff00 */
[----:B------:R-:W-:Y:S01]  /*0080*/  CS2R R6, SRZ ;  /* 0x0000000000067805 */ /* 0x000fe2000001ff00 */
[----:B------:R-:W-:Y:S01]  /*0090*/  ULDC.64 UR6, c[0x0][0x208] ;  /* 0x0000820000067ab9 */ /* 0x000fe20000000a00 */
[----:B------:R-:W4:Y:S01]  /*00a0*/  LDC.64 R16, c[0x0][0x220] ;  /* 0x00008800ff107b82 */ /* 0x000f220000000a00 */
[----:B-1----:R-:W-:Y:S02]  /*00b0*/  SHF.L.U32 R3, R3, 0x3, RZ ;  /* 0x0000000303037819 */ /* 0x002fe400000006ff */
[----:B---3--:R-:W-:Y:S02]  /*00c0*/  SHF.L.U32 R2, R20, 0x1, RZ ;  /* 0x0000000114027819 */ /* 0x008fe400000006ff */
[----:B------:R-:W-:Y:S02]  /*00d0*/  LOP3.LUT R3, R3, 0xff8, RZ, 0xc0, !PT ;  /* 0x00000ff803037812 */ /* 0x000fe400078ec0ff */
[----:B------:R-:W-:-:S02]  /*00e0*/  ISETP.GE.AND P2, PT, R2, UR8, PT ;  /* 0x0000000802007c0c */ /* 0x000fc4000bf46270 */
[----:B------:R-:W-:-:S05]  /*00f0*/  LEA R20, R20, R3, 0xd ;  /* 0x0000000314147211 */ /* 0x000fca00078e68ff */
[----:B--2---:R-:W-:-:S04]  /*0100*/  IMAD.WIDE R22, R20, 0x2, R26 ;  /* 0x0000000214167825 */ /* 0x004fc800078e021a */
[----:B----4-:R-:W-:Y:S02]  /*0110*/  IMAD.WIDE R12, R20, 0x2, R16 ;  /* 0x00000002140c7825 */ /* 0x010fe400078e0210 */
[----:B------:R-:W2:Y:S04]  /*0120*/  @!P2 LDG.E.EF.128 R8, desc[UR6][R22.64] ;  /* 0x000000061608a981 */ /* 0x000ea8000c0e1d00 */
[----:B------:R-:W3:Y:S01]  /*0130*/  @!P2 LDG.E.EF.128 R4, desc[UR6][R12.64] ;  /* 0x000000060c04a981 */ /* 0x000ee2000c0e1d00 */
[----:B------:R-:W-:Y:S02]  /*0140*/  IADD3 R14, R2, 0x1, RZ ;  /* 0x00000001020e7810 */ /* 0x000fe40007ffe0ff */
[----:B------:R-:W-:Y:S02]  /*0150*/  IADD3 R21, R20, 0x1000, RZ ;  /* 0x0000100014157810 */ /* 0x000fe40007ffe0ff */
[----:B------:R-:W-:-:S03]  /*0160*/  ISETP.GE.AND P1, PT, R14, UR8, PT ;  /* 0x000000080e007c0c */ /* 0x000fc6000bf26270 */
[----:B------:R-:W-:Y:S01]  /*0170*/  IMAD.WIDE R28, R21, 0x2, R16 ;  /* 0x00000002151c7825 */ /* 0x000fe200078e0210 */
[----:B------:R-:W-:-:S03]  /*0180*/  CS2R R18, SRZ ;  /* 0x0000000000127805 */ /* 0x000fc6000001ff00 */
[----:B------:R-:W-:-:S04]  /*0190*/  IMAD.WIDE R26, R21, 0x2, R26 ;  /* 0x00000002151a7825 */ /* 0x000fc800078e021a */
[----:B--2---:R-:W-:Y:S02]  /*01a0*/  HADD2.F32 R15, -RZ, R8.H0_H0 ;  /* 0x20000008ff0f7230 */ /* 0x004fe40000004100 */
[----:B------:R-:W-:Y:S02]  /*01b0*/  HADD2.F32 R8, -RZ, R8.H1_H1 ;  /* 0x30000008ff087230 */ /* 0x000fe40000004100 */
[----:B---3--:R-:W-:Y:S02]  /*01c0*/  HADD2.F32 R25, -RZ, R4.H1_H1 ;  /* 0x30000004ff197230 */ /* 0x008fe40000004100 */
[----:B------:R-:W-:-:S03]  /*01d0*/  HADD2.F32 R4, -RZ, R4.H0_H0 ;  /* 0x20000004ff047230 */ /* 0x000fc60000004100 */
[----:B------:R-:W-:Y:S01]  /*01e0*/  FADD R25, R25, R8 ;  /* 0x0000000819197221 */ /* 0x000fe20000000000 */
[----:B------:R-:W-:Y:S02]  /*01f0*/  HADD2.F32 R8, -RZ, R5.H1_H1 ;  /* 0x30000005ff087230 */ /* 0x000fe40000004100 */
[----:B------:R-:W-:Y:S02]  /*0200*/  HADD2.F32 R5, -RZ, R5.H0_H0 ;  /* 0x20000005ff057230 */ /* 0x000fe40000004100 */
[----:B------:R-:W-:Y:S02]  /*0210*/  HADD2.F32 R12, -RZ, R9.H0_H0 ;  /* 0x20000009ff0c7230 */ /* 0x000fe40000004100 */
[----:B------:R-:W-:Y:S02]  /*0220*/  HADD2.F32 R13, -RZ, R9.H1_H1 ;  /* 0x30000009ff0d7230 */ /* 0x000fe40000004100 */
[----:B------:R-:W-:Y:S01]  /*0230*/  FADD R4, R4, R15 ;  /* 0x0000000f04047221 */ /* 0x000fe20000000000 */
[----:B------:R-:W-:-:S02]  /*0240*/  HADD2.F32 R14, -RZ, R10.H0_H0 ;  /* 0x2000000aff0e7230 */ /* 0x000fc40000004100 */
[----:B------:R-:W-:Y:S02]  /*0250*/  HADD2.F32 R15, -RZ, R10.H1_H1 ;  /* 0x3000000aff0f7230 */ /* 0x000fe40000004100 */
[----:B------:R-:W-:Y:S01]  /*0260*/  FADD R10, R5, R12 ;  /* 0x0000000c050a7221 */ /* 0x000fe20000000000 */
[----:B------:R-:W-:Y:S02]  /*0270*/  HADD2.F32 R9, -RZ, R6.H0_H0 ;  /* 0x20000006ff097230 */ /* 0x000fe40000004100 */
[----:B------:R-:W-:Y:S01]  /*0280*/  FADD R5, R8, R13 ;  /* 0x0000000d08057221 */ /* 0x000fe20000000000 */
[----:B------:R-:W-:Y:S02]  /*0290*/  HADD2.F32 R6, -RZ, R6.H1_H1 ;  /* 0x30000006ff067230 */ /* 0x000fe40000004100 */
[----:B------:R-:W-:Y:S02]  /*02a0*/  HADD2.F32 R8, -RZ, R7.H0_H0 ;  /* 0x20000007ff087230 */ /* 0x000fe40000004100 */
[----:B------:R-:W-:-:S02]  /*02b0*/  HADD2.F32 R17, -RZ, R11.H0_H0 ;  /* 0x2000000bff117230 */ /* 0x000fc40000004100 */
[----:B------:R-:W-:Y:S01]  /*02c0*/  FADD R9, R9, R14 ;  /* 0x0000000e09097221 */ /* 0x000fe20000000000 */
[----:B------:R-:W-:Y:S01]  /*02d0*/  FADD R6, R6, R15 ;  /* 0x0000000f06067221 */ /* 0x000fe20000000000 */
[----:B------:R-:W-:Y:S02]  /*02e0*/  CS2R R12, SRZ ;  /* 0x00000000000c7805 */ /* 0x000fe4000001ff00 */
[----:B------:R-:W-:Y:S01]  /*02f0*/  CS2R R14, SRZ ;  /* 0x00000000000e7805 */ /* 0x000fe2000001ff00 */
[----:B------:R-:W-:Y:S01]  /*0300*/  FADD R8, R8, R17 ;  /* 0x0000001108087221 */ /* 0x000fe20000000000 */
[----:B------:R-:W-:-:S04]  /*0310*/  CS2R R16, SRZ ;  /* 0x0000000000107805 */ /* 0x000fc8000001ff00 */
[----:B------:R-:W2:Y:S04]  /*0320*/  @!P1 LDG.E.EF.128 R12, desc[UR6][R28.64] ;  /* 0x000000061c0c9981 */ /* 0x000ea8000c0e1d00 */
[----:B------:R-:W3:Y:S01]  /*0330*/  @!P1 LDG.E.EF.128 R16, desc[UR6][R26.64] ;  /* 0x000000061a109981 */ /* 0x000ee2000c0e1d00 */
[----:B------:R-:W-:Y:S02]  /*0340*/  HADD2.F32 R7, -RZ, R7.H1_H1 ;  /* 0x30000007ff077230 */ /* 0x000fe40000004100 */
[----:B------:R-:W-:-:S05]  /*0350*/  HADD2.F32 R24, -RZ, R11.H1_H1 ;  /* 0x3000000bff187230 */ /* 0x000fca0000004100 */
[----:B------:R-:W-:Y:S01]  /*0360*/  FADD R7, R7, R24 ;  /* 0x0000001807077221 */ /* 0x000fe20000000000 */
[----:B------:R-:W1:Y:S01]  /*0370*/  S2UR UR5, SR_CgaCtaId ;  /* 0x00000000000579c3 */ /* 0x000e620000008800 */
[----:B------:R-:W-:Y:S02]  /*0380*/  UMOV UR4, 0x400 ;  /* 0x0000040000047882 */ /* 0x000fe40000000000 */
[----:B-1----:R-:W-:Y:S01]  /*0390*/  UPRMT UR4, UR5, 0x654, UR4 ;  /* 0x0000065405047896 */ /* 0x002fe20008000004 */
[----:B--2---:R-:W-:Y:S02]  /*03a0*/  HADD2.F32 R24, -RZ, R12.H1_H1 ;  /* 0x3000000cff187230 */ /* 0x004fe40000004100 */
[----:B------:R-:W-:Y:S02]  /*03b0*/  HADD2.F32 R11, -RZ, R12.H0_H0 ;  /* 0x2000000cff0b7230 */ /* 0x000fe40000004100 */
[----:B---3--:R-:W-:Y:S02]  /*03c0*/  HADD2.F32 R12, -RZ, R16.H0_H0 ;  /* 0x20000010ff0c7230 */ /* 0x008fe40000004100 */
[----:B------:R-:W-:-:S03]  /*03d0*/  HADD2.F32 R29, -RZ, R16.H1_H1 ;  /* 0x30000010ff1d7230 */ /* 0x000fc60000004100 */
[----:B------:R-:W-:Y:S01]  /*03e0*/  FADD R11, R11, R12 ;  /* 0x0000000c0b0b7221 */ /* 0x000fe20000000000 */
[----:B------:R-:W-:Y:S02]  /*03f0*/  HADD2.F32 R16, -RZ, R13.H0_H0 ;  /* 0x2000000dff107230 */ /* 0x000fe40000004100 */
[----:B------:R-:W-:Y:S01]  /*0400*/  FADD R12, R24, R29 ;  /* 0x0000001d180c7221 */ /* 0x000fe20000000000 */
[----:B------:R-:W-:Y:S02]  /*0410*/  HADD2.F32 R29, -RZ, R17.H0_H0 ;  /* 0x20000011ff1d7230 */ /* 0x000fe40000004100 */
[----:B------:R-:W-:Y:S02]  /*0420*/  HADD2.F32 R24, -RZ, R13.H1_H1 ;  /* 0x3000000dff187230 */ /* 0x000fe40000004100 */
[----:B------:R-:W-:Y:S02]  /*0430*/  HADD2.F32 R13, -RZ, R17.H1_H1 ;  /* 0x30000011ff0d7230 */ /* 0x000fe40000004100 */
[----:B------:R-:W-:Y:S01]  /*0440*/  FADD R16, R16, R29 ;  /* 0x0000001d10107221 */ /* 0x000fe20000000000 */
[----:B------:R-:W-:-:S02]  /*0450*/  HADD2.F32 R17, -RZ, R14.H1_H1 ;  /* 0x3000000eff117230 */ /* 0x000fc40000004100 */
[----:B------:R-:W-:Y:S02]  /*0460*/  HADD2.F32 R14, -RZ, R14.H0_H0 ;  /* 0x2000000eff0e7230 */ /* 0x000fe40000004100 */
[----:B------:R-:W-:Y:S02]  /*0470*/  HADD2.F32 R29, -RZ, R18.H0_H0 ;  /* 0x20000012ff1d7230 */ /* 0x000fe40000004100 */
[----:B------:R-:W-:Y:S01]  /*0480*/  FADD R13, R24, R13 ;  /* 0x0000000d180d7221 */ /* 0x000fe20000000000 */
[----:B------:R-:W-:Y:S02]  /*0490*/  HADD2.F32 R24, -RZ, R18.H1_H1 ;  /* 0x30000012ff187230 */ /* 0x000fe40000004100 */
[----:B------:R-:W-:Y:S01]  /*04a0*/  FADD R18, R14, R29 ;  /* 0x0000001d0e127221 */ /* 0x000fe20000000000 */
[----:B------:R-:W-:Y:S02]  /*04b0*/  FMUL R29, R25, R25 ;  /* 0x00000019191d7220 */ /* 0x000fe40000400000 */
[----:B------:R-:W-:-:S02]  /*04c0*/  FADD R17, R17, R24 ;  /* 0x0000001811117221 */ /* 0x000fc40000000000 */
[----:B------:R-:W-:-:S04]  /*04d0*/  FFMA R24, R4, R4, R29 ;  /* 0x0000000404187223 */ /* 0x000fc8000000001d */
[----:B------:R-:W-:Y:S01]  /*04e0*/  FFMA R24, R10, R10, R24 ;  /* 0x0000000a0a187223 */ /* 0x000fe20000000018 */
[----:B------:R-:W-:-:S03]  /*04f0*/  HADD2.F32 R29, -RZ, R19.H0_H0 ;  /* 0x20000013ff1d7230 */ /* 0x000fc60000004100 */
[----:B------:R-:W-:Y:S01]  /*0500*/  FFMA R28, R5, R5, R24 ;  /* 0x00000005051c7223 */ /* 0x000fe20000000018 */
[----:B------:R-:W-:Y:S02]  /*0510*/  HADD2.F32 R24, -RZ, R19.H1_H1 ;  /* 0x30000013ff187230 */ /* 0x000fe40000004100 */
[----:B------:R-:W-:Y:S02]  /*0520*/  HADD2.F32 R14, -RZ, R15.H0_H0 ;  /* 0x2000000fff0e7230 */ /* 0x000fe40000004100 */
[----:B------:R-:W-:Y:S01]  /*0530*/  FFMA R19, R9, R9, R28 ;  /* 0x0000000909137223 */ /* 0x000fe2000000001c */
[----:B------:R-:W-:Y:S02]  /*0540*/  HADD2.F32 R15, -RZ, R15.H1_H1 ;  /* 0x3000000fff0f7230 */ /* 0x000fe40000004100 */
[----:B------:R-:W-:Y:S01]  /*0550*/  FMUL R28, R12, R12 ;  /* 0x0000000c0c1c7220 */ /* 0x000fe20000400000 */
[----:B------:R-:W-:Y:S01]  /*0560*/  FFMA R19, R6, R6, R19 ;  /* 0x0000000606137223 */ /* 0x000fe20000000013 */
[----:B------:R-:W-:Y:S01]  /*0570*/  F2FP.F16.F32.PACK_AB R4, R25, R4 ;  /* 0x000000041904723e */ /* 0x000fe200000000ff */
[----:B------:R-:W-:Y:S01]  /*0580*/  FADD R15, R15, R24 ;  /* 0x000000180f0f7221 */ /* 0x000fe20000000000 */
[----:B------:R-:W-:Y:S01]  /*0590*/  FFMA R25, R11, R11, R28 ;  /* 0x0000000b0b197223 */ /* 0x000fe2000000001c */
[----:B------:R-:W-:-:S04]  /*05a0*/  FFMA R24, R8, R8, R19 ;  /* 0x0000000808187223 */ /* 0x000fc80000000013 */
[----:B------:R-:W-:Y:S01]  /*05b0*/  FFMA R19, R7, R7, R24 ;  /* 0x0000000707137223 */ /* 0x000fe20000000018 */
[----:B------:R-:W-:-:S04]  /*05c0*/  FFMA R24, R16, R16, R25 ;  /* 0x0000001010187223 */ /* 0x000fc80000000019 */
[----:B------:R-:W-:-:S04]  /*05d0*/  FFMA R25, R13, R13, R24 ;  /* 0x0000000d0d197223 */ /* 0x000fc80000000018 */
[----:B------:R-:W-:Y:S01]  /*05e0*/  FFMA R24, R18, R18, R25 ;  /* 0x0000001212187223 */ /* 0x000fe20000000019 */
[----:B------:R-:W-:-:S03]  /*05f0*/  FADD R14, R14, R29 ;  /* 0x0000001d0e0e7221 */ /* 0x000fc60000000000 */
[----:B------:R-:W-:-:S04]  /*0600*/  FFMA R25, R17, R17, R24 ;  /* 0x0000001111197223 */ /* 0x000fc80000000018 */
[----:B------:R-:W-:-:S04]  /*0610*/  FFMA R24, R14, R14, R25 ;  /* 0x0000000e0e187223 */ /* 0x000fc80000000019 */
[----:B------:R-:W-:Y:S01]  /*0620*/  FFMA R24, R15, R15, R24 ;  /* 0x0000000f0f187223 */ /* 0x000fe20000000018 */
[----:B------:R-:W-:-:S04]  /*0630*/  FSEL R19, R19, RZ, !P2 ;  /* 0x000000ff13137208 */ /* 0x000fc80005000000 */
[----:B------:R-:W-:Y:S02]  /*0640*/  FSEL R24, R24, RZ, !P1 ;  /* 0x000000ff18187208 */ /* 0x000fe40004800000 */
[----:B------:R-:W-:Y:S02]  /*0650*/  F2FP.F16.F32.PACK_AB R5, R5, R10 ;  /* 0x0000000a0505723e */ /* 0x000fe400000000ff */
[----:B------:R-:W1:Y:S04]  /*0660*/  SHFL.BFLY PT, R10, R19, 0x10, 0x1f ;  /* 0x0e001f00130a7f89 */ /* 0x000e6800000e0000 */
[----:B------:R-:W2:Y:S01]  /*0670*/  SHFL.BFLY PT, R29, R24, 0x10, 0x1f ;  /* 0x0e001f00181d7f89 */ /* 0x000ea200000e0000 */
[----:B-1----:R-:W-:Y:S01]  /*0680*/  FADD R25, R19, R10 ;  /* 0x0000000a13197221 */ /* 0x002fe20000000000 */
[----:B--2---:R-:W-:-:S04]  /*0690*/  FADD R24, R24, R29 ;  /* 0x0000001d18187221 */ /* 0x004fc80000000000 */
[----:B------:R-:W1:Y:S04]  /*06a0*/  SHFL.BFLY PT, R10, R25, 0x8, 0x1f ;  /* 0x0d001f00190a7f89 */ /* 0x000e6800000e0000 */
[----:B------:R-:W2:Y:S01]  /*06b0*/  SHFL.BFLY PT, R19, R24, 0x8, 0x1f ;  /* 0x0d001f0018137f89 */ /* 0x000ea200000e0000 */
[----:B-1----:R-:W-:Y:S01]  /*06c0*/  FADD R10, R25, R10 ;  /* 0x0000000a190a7221 */ /* 0x002fe20000000000 */
[----:B--2---:R-:W-:-:S04]  /*06d0*/  FADD R19, R24, R19 ;  /* 0x0000001318137221 */ /* 0x004fc80000000000 */
[----:B------:R-:W1:Y:S04]  /*06e0*/  SHFL.BFLY PT, R29, R10, 0x4, 0x1f ;  /* 0x0c801f000a1d7f89 */ /* 0x000e6800000e0000 */
[----:B------:R-:W2:Y:S01]  /*06f0*/  SHFL.BFLY PT, R28, R19, 0x4, 0x1f ;  /* 0x0c801f00131c7f89 */ /* 0x000ea200000e0000 */
[----:B------:R-:W-:Y:S01]  /*0700*/  F2FP.F16.F32.PACK_AB R6, R6, R9 ;  /* 0x000000090606723e */ /* 0x000fe200000000ff */
[----:B-1----:R-:W-:Y:S01]  /*0710*/  FADD R29, R10, R29 ;  /* 0x0000001d0a1d7221 */ /* 0x002fe20000000000 */
[----:B--2---:R-:W-:-:S04]  /*0720*/  FADD R28, R19, R28 ;  /* 0x0000001c131c7221 */ /* 0x004fc80000000000 */
[----:B------:R-:W1:Y:S04]  /*0730*/  SHFL.BFLY PT, R10, R29, 0x2, 0x1f ;  /* 0x0c401f001d0a7f89 */ /* 0x000e6800000e0000 */
[----:B------:R-:W2:Y:S01]  /*0740*/  SHFL.BFLY PT, R9, R28, 0x2, 0x1f ;  /* 0x0c401f001c097f89 */ /* 0x000ea200000e0000 */
[----:B------:R-:W3:Y:S01]  /*0750*/  S2R R19, SR_TID.X ;  /* 0x0000000000137919 */ /* 0x000ee20000002100 */
[----:B-1----:R-:W-:Y:S01]  /*0760*/  FADD R29, R29, R10 ;  /* 0x0000000a1d1d7221 */ /* 0x002fe20000000000 */
[----:B--2---:R-:W-:-:S04]  /*0770*/  FADD R24, R28, R9 ;  /* 0x000000091c187221 */ /* 0x004fc80000000000 */
[----:B------:R-:W1:Y:S04]  /*0780*/  SHFL.BFLY PT, R10, R29, 0x1, 0x1f ;  /* 0x0c201f001d0a7f89 */ /* 0x000e6800000e0000 */
[----:B------:R-:W2:Y:S01]  /*0790*/  SHFL.BFLY PT, R25, R24, 0x1, 0x1f ;  /* 0x0c201f0018197f89 */ /* 0x000ea200000e0000 */
[----:B------:R-:W-:Y:S02]  /*07a0*/  F2FP.F16.F32.PACK_AB R7, R7, R8 ;  /* 0x000000080707723e */ /* 0x000fe400000000ff */
[----:B------:R-:W-:Y:S02]  /*07b0*/  F2FP.F16.F32.PACK_AB R8, R12, R11 ;  /* 0x0000000b0c08723e */ /* 0x000fe400000000ff */
[----:B---3--:R-:W-:Y:S02]  /*07c0*/  LOP3.LUT P0, RZ, R19, 0x1f, RZ, 0xc0, !PT ;  /* 0x0000001f13ff7812 */ /* 0x008fe4000780c0ff */
[----:B------:R-:W-:-:S02]  /*07d0*/  SHF.R.U32.HI R11, RZ, 0x3, R19 ;  /* 0x00000003ff0b7819 */ /* 0x000fc40000011613 */
[----:B------:R-:W-:Y:S02]  /*07e0*/  F2FP.F16.F32.PACK_AB R9, R13, R16 ;  /* 0x000000100d09723e */ /* 0x000fe400000000ff */
[----:B------:R-:W-:Y:S02]  /*07f0*/  LOP3.LUT R12, R11, 0x3c, RZ, 0xc0, !PT ;  /* 0x0000003c0b0c7812 */ /* 0x000fe400078ec0ff */
[----:B------:R-:W-:Y:S01]  /*0800*/  F2FP.F16.F32.PACK_AB R11, R15, R14 ;  /* 0x0000000e0f0b723e */ /* 0x000fe200000000ff */
[----:B-1----:R-:W-:Y:S01]  /*0810*/  FADD R16, R29, R10 ;  /* 0x0000000a1d107221 */ /* 0x002fe20000000000 */
[----:B------:R-:W-:Y:S01]  /*0820*/  F2FP.F16.F32.PACK_AB R10, R17, R18 ;  /* 0x00000012110a723e */ /* 0x000fe200000000ff */
[----:B--2---:R-:W-:Y:S01]  /*0830*/  FADD R25, R24, R25 ;  /* 0x0000001918197221 */ /* 0x004fe20000000000 */
[----:B------:R-:W-:Y:S04]  /*0840*/  @!P2 STG.E.128 desc[UR6][R22.64], R4 ;  /* 0x000000041600a986 */ /* 0x000fe8000c101d06 */
[----:B------:R-:W-:Y:S04]  /*0850*/  @!P0 STS [R12+UR4], R16 ;  /* 0x000000100c008988 */ /* 0x000fe80008000804 */
[----:B------:R-:W-:Y:S04]  /*0860*/  @!P1 STG.E.128 desc[UR6][R26.64], R8 ;  /* 0x000000081a009986 */ /* 0x000fe8000c101d06 */
[----:B------:R-:W-:Y:S01]  /*0870*/  @!P0 STS [R12+UR4+0x40], R25 ;  /* 0x000040190c008988 */ /* 0x000fe20008000804 */
[----:B------:R-:W-:Y:S01]  /*0880*/  BAR.SYNC.DEFER_BLOCKING 0x0 ;  /* 0x0000000000007b1d */ /* 0x000fe20000010000 */
[----:B------:R-:W-:-:S02]  /*0890*/  ISETP.GE.AND P3, PT, R19, 0x20, PT ;  /* 0x000000201300780c */ /* 0x000fc40003f66270 */
[----:B------:R-:W-:-:S11]  /*08a0*/  LEA R13, R19, UR4, 0x2 ;  /* 0x00000004130d7c11 */ /* 0x000fd6000f8e10ff */
[----:B------:R-:W1:Y:S04]  /*08b0*/  @!P3 LDS R0, [R13] ;  /* 0x000000000d00b984 */ /* 0x000e680000000800 */
[----:B-1----:R-:W1:Y:S02]  /*08c0*/  SHFL.BFLY PT, R15, R0, 0x8, 0x1f ;  /* 0x0d001f00000f7f89 */ /* 0x002e6400000e0000 */
[----:B-1----:R-:W-:-:S05]  /*08d0*/  FADD R15, R0, R15 ;  /* 0x0000000f000f7221 */ /* 0x002fca0000000000 */
[----:B------:R-:W1:Y:S02]  /*08e0*/  SHFL.BFLY PT, R14, R15, 0x4, 0x1f ;  /* 0x0c801f000f0e7f89 */ /* 0x000e6400000e0000 */
[----:B-1----:R-:W-:-:S05]  /*08f0*/  FADD R14, R15, R14 ;  /* 0x0000000e0f0e7221 */ /* 0x002fca0000000000 */
[----:B------:R-:W1:Y:S01]  /*0900*/  SHFL.BFLY PT, R17, R14, 0x2, 0x1f ;  /* 0x0c401f000e117f89 */ /* 0x000e6200000e0000 */
[----:B------:R-:W-:Y:S01]  /*0910*/  LOP3.LUT P0, RZ, R19, 0xf, RZ, 0xc0, !PT ;  /* 0x0000000f13ff7812 */ /* 0x000fe2000780c0ff */
[----:B-1----:R-:W-:-:S05]  /*0920*/  FADD R18, R14, R17 ;  /* 0x000000110e127221 */ /* 0x002fca0000000000 */
[----:B------:R-:W1:Y:S01]  /*0930*/  SHFL.BFLY PT, R5, R18, 0x1, 0x1f ;  /* 0x0c201f0012057f89 */ /* 0x000e6200000e0000 */
[C---:B------:R-:W-:Y:S01]  /*0940*/  ISETP.LT.AND P0, PT, R19.reuse, 0x20, !P0 ;  /* 0x000000201300780c */ /* 0x040fe20004701270 */
[----:B-1----:R-:W-:Y:S01]  /*0950*/  FADD R6, R18, R5 ;  /* 0x0000000512067221 */ /* 0x002fe20000000000 */
[----:B------:R-:W-:Y:S01]  /*0960*/  LOP3.LUT R7, R19, 0x1, RZ, 0xc0, !PT ;  /* 0x0000000113077812 */ /* 0x000fe200078ec0ff */
[----:B------:R-:W1:Y:S10]  /*0970*/  LDC.64 R4, c[0x0][0x218] ;  /* 0x00008600ff047b82 */ /* 0x000e740000000a00 */
[----:B------:R2:W-:Y:S01]  /*0980*/  @P0 STS [R13], R6 ;  /* 0x000000060d000388 */ /* 0x0005e20000000800 */
[----:B------:R-:W-:Y:S01]  /*0990*/  BAR.SYNC.DEFER_BLOCKING 0x0 ;  /* 0x0000000000007b1d */ /* 0x000fe20000010000 */
[----:B------:R-:W-:Y:S01]  /*09a0*/  LEA R7, R7, UR4, 0x2 ;  /* 0x0000000407077c11 */ /* 0x000fe2000f8e10ff */
[----:B------:R-:W-:-:S06]  /*09b0*/  HFMA2.MMA R0, -RZ, RZ, 0.6875, 0 ;  /* 0x39800000ff007435 */ /* 0x000fcc00000001ff */
[----:B--2---:R-:W2:Y:S01]  /*09c0*/  LDC.64 R12, c[0x0][0x228] ;  /* 0x00008a00ff0c7b82 */ /* 0x004ea20000000a00 */
[----:B------:R-:W-:Y:S04]  /*09d0*/  LDS R16, [UR4] ;  /* 0x00000004ff107984 */ /* 0x000fe80008000800 */
[----:B------:R-:W3:Y:S03]  /*09e0*/  LDS R17, [UR4+0x40] ;  /* 0x00004004ff117984 */ /* 0x000ee60008000800 */
[----:B------:R-:W-:Y:S06]  /*09f0*/  BAR.SYNC.DEFER_BLOCKING 0x0 ;  /* 0x0000000000007b1d */ /* 0x000fec0000010000 */
[----:B---3--:R-:W-:Y:S02]  /*0a00*/  STS.64 [UR4], R16 ;  /* 0x00000010ff007988 */ /* 0x008fe40008000a04 */
[----:B------:R-:W-:Y:S06]  /*0a10*/  BAR.SYNC.DEFER_BLOCKING 0x0 ;  /* 0x0000000000007b1d */ /* 0x000fec0000010000 */
[----:B------:R-:W3:Y:S02]  /*0a20*/  LDS R7, [R7] ;  /* 0x0000000007077984 */ /* 0x000ee40000000800 */
[----:B------:R-:W-:Y:S01]  /*0a30*/  BAR.SYNC.DEFER_BLOCKING 0x0 ;  /* 0x0000000000007b1d */ /* 0x000fe20000010000 */
[----:B------:R-:W-:-:S02]  /*0a40*/  LOP3.LUT P0, RZ, R19, 0x1fe, RZ, 0xc0, !PT ;  /* 0x000001fe13ff7812 */ /* 0x000fc4000780c0ff */
[----:B------:R-:W-:-:S04]  /*0a50*/  LOP3.LUT R19, R2, 0x1, R19, 0xf8, !PT ;  /* 0x0000000102137812 */ /* 0x000fc800078ef813 */
[C---:B------:R-:W-:Y:S01]  /*0a60*/  ISETP.LT.AND P0, PT, R19.reuse, UR8, !P0 ;  /* 0x0000000813007c0c */ /* 0x040fe2000c701270 */
[----:B-1----:R-:W-:Y:S01]  /*0a70*/  IMAD.WIDE R18, R19, 0x4, R4 ;  /* 0x0000000413127825 */ /* 0x002fe200078e0204 */
[----:B------:R-:W-:Y:S02]  /*0a80*/  CS2R R4, SRZ ;  /* 0x0000000000047805 */ /* 0x000fe4000001ff00 */
[----:B------:R-:W-:Y:S01]  /*0a90*/  CS2R R10, SRZ ;  /* 0x00000000000a7805 */ /* 0x000fe2000001ff00 */
[----:B--2---:R-:W-:-:S04]  /*0aa0*/  IMAD.WIDE.U32 R12, R3, 0x2, R12 ;  /* 0x00000002030c7825 */ /* 0x004fc800078e000c */
[----:B---3--:R-:W-:-:S04]  /*0ab0*/  FFMA R8, R7, R0, 9.9999997473787516356e-06 ;  /* 0x3727c5ac07087423 */ /* 0x008fc80000000000 */
[----:B------:R1:W2:Y:S01]  /*0ac0*/  MUFU.RSQ R25, R8 ;  /* 0x0000000800197308 */ /* 0x0002a20000001400 */
[----:B------:R-:W-:Y:S02]  /*0ad0*/  CS2R R6, SRZ ;  /* 0x0000000000067805 */ /* 0x000fe4000001ff00 */
[----:B-1----:R-:W-:Y:S01]  /*0ae0*/  CS2R R8, SRZ ;  /* 0x0000000000087805 */ /* 0x002fe2000001ff00 */
[----:B--2---:R1:W-:Y:S04]  /*0af0*/  @P0 STG.E desc[UR6][R18.64], R25 ;  /* 0x0000001912000986 */ /* 0x0043e8000c101906 */
[----:B------:R-:W1:Y:S04]  /*0b00*/  @!P2 LDG.E.EF.128 R4, desc[UR6][R22.64] ;  /* 0x000000061604a981 */ /* 0x000e68000c0e1d00 */
[----:B------:R2:W3:Y:S04]  /*0b10*/  @!P1 LDG.E.EF.128 R8, desc[UR6][R26.64] ;  /* 0x000000061a089981 */ /* 0x0004e8000c0e1d00 */
[----:B------:R-:W4:Y:S01]  /*0b20*/  LDG.E.EL.128 R12, desc[UR6][R12.64] ;  /* 0x000000060c0c7981 */ /* 0x000f22000c2e1d00 */
[-C--:B------:R-:W-:Y:S01]  /*0b30*/  FFMA R3, R16, R0.reuse, 9.9999997473787516356e-06 ;  /* 0x3727c5ac10037423 */ /* 0x080fe20000000000 */
[----:B------:R-:W-:-:S05]  /*0b40*/  FFMA R2, R17, R0, 9.9999997473787516356e-06 ;  /* 0x3727c5ac11027423 */ /* 0x000fca0000000000 */
[----:B------:R-:W5:Y:S08]  /*0b50*/  MUFU.RSQ R3, R3 ;  /* 0x0000000300037308 */ /* 0x000f700000001400 */
[----:B------:R-:W1:Y:S02]  /*0b60*/  MUFU.RSQ R2, R2 ;  /* 0x0000000200027308 */ /* 0x000e640000001400 */
[----:B-1----:R-:W-:-:S02]  /*0b70*/  HADD2.F32 R18, -RZ, R5.H1_H1 ;  /* 0x30000005ff127230 */ /* 0x002fc40000004100 */
[----:B------:R-:W-:Y:S02]  /*0b80*/  HADD2.F32 R22, -RZ, R6.H0_H0 ;  /* 0x20000006ff167230 */ /* 0x000fe40000004100 */
[----:B------:R-:W-:Y:S02]  /*0b90*/  HADD2.F32 R16, -RZ, R4.H0_H0 ;  /* 0x20000004ff107230 */ /* 0x000fe40000004100 */
[----:B------:R-:W-:Y:S02]  /*0ba0*/  HADD2.F32 R0, -RZ, R5.H0_H0 ;  /* 0x20000005ff007230 */ /* 0x000fe40000004100 */
[----:B------:R-:W-:Y:S02]  /*0bb0*/  HADD2.F32 R4, -RZ, R4.H1_H1 ;  /* 0x30000004ff047230 */ /* 0x000fe40000004100 */
[----:B------:R-:W-:Y:S02]  /*0bc0*/  HADD2.F32 R6, -RZ, R6.H1_H1 ;  /* 0x30000006ff067230 */ /* 0x000fe40000004100 */
[----:B------:R-:W-:-:S02]  /*0bd0*/  HADD2.F32 R24, -RZ, R7.H0_H0 ;  /* 0x20000007ff187230 */ /* 0x000fc40000004100 */
[----:B--2---:R-:W-:Y:S02]  /*0be0*/  HADD2.F32 R26, -RZ, R7.H1_H1 ;  /* 0x30000007ff1a7230 */ /* 0x004fe40000004100 */
[C---:B-----5:R-:W-:Y:S01]  /*0bf0*/  FMUL R17, R3.reuse, R18 ;  /* 0x0000001203117220 */ /* 0x060fe20000400000 */
[C---:B------:R-:W-:Y:S01]  /*0c00*/  FMUL R5, R3.reuse, R22 ;  /* 0x0000001603057220 */ /* 0x040fe20000400000 */
[----:B---3--:R-:W-:Y:S02]  /*0c10*/  HADD2.F32 R25, -RZ, R8.H0_H0 ;  /* 0x20000008ff197230 */ /* 0x008fe40000004100 */
[C---:B------:R-:W-:Y:S01]  /*0c20*/  FMUL R19, R3.reuse, R0 ;  /* 0x0000000003137220 */ /* 0x040fe20000400000 */
[----:B------:R-:W-:Y:S02]  /*0c30*/  HADD2.F32 R18, -RZ, R9.H0_H0 ;  /* 0x20000009ff127230 */ /* 0x000fe40000004100 */
[----:B------:R-:W-:Y:S01]  /*0c40*/  FMUL R23, R3, R4 ;  /* 0x0000000403177220 */ /* 0x000fe20000400000 */
[----:B------:R-:W-:-:S02]  /*0c50*/  HADD2.F32 R22, -RZ, R9.H1_H1 ;  /* 0x30000009ff167230 */ /* 0x000fc40000004100 */
[C---:B------:R-:W-:Y:S01]  /*0c60*/  FMUL R7, R3.reuse, R6 ;  /* 0x0000000603077220 */ /* 0x040fe20000400000 */
[----:B------:R-:W-:Y:S02]  /*0c70*/  HADD2.F32 R0, -RZ, R8.H1_H1 ;  /* 0x30000008ff007230 */ /* 0x000fe40000004100 */
[C---:B------:R-:W-:Y:S01]  /*0c80*/  FMUL R16, R3.reuse, R16 ;  /* 0x0000001003107220 */ /* 0x040fe20000400000 */
[----:B------:R-:W-:Y:S02]  /*0c90*/  HADD2.F32 R9, -RZ, R10.H0_H0 ;  /* 0x2000000aff097230 */ /* 0x000fe40000004100 */
[C---:B------:R-:W-:Y:S01]  /*0ca0*/  FMUL R6, R3.reuse, R26 ;  /* 0x0000001a03067220 */ /* 0x040fe20000400000 */
[----:B------:R-:W-:Y:S01]  /*0cb0*/  FMUL R4, R3, R24 ;  /* 0x0000001803047220 */ /* 0x000fe20000400000 */
[----:B------:R-:W-:Y:S02]  /*0cc0*/  HADD2.F32 R8, -RZ, R11.H1_H1 ;  /* 0x3000000bff087230 */ /* 0x000fe40000004100 */
[----:B------:R-:W-:-:S02]  /*0cd0*/  HADD2.F32 R29, -RZ, R10.H1_H1 ;  /* 0x3000000aff1d7230 */ /* 0x000fc40000004100 */
[C---:B0-----:R-:W-:Y:S01]  /*0ce0*/  FMUL R10, R2.reuse, R25 ;  /* 0x00000019020a7220 */ /* 0x041fe20000400000 */
[----:B------:R-:W-:Y:S02]  /*0cf0*/  HADD2.F32 R27, -RZ, R11.H0_H0 ;  /* 0x2000000bff1b7230 */ /* 0x000fe40000004100 */
[----:B----4-:R-:W-:Y:S02]  /*0d00*/  HADD2.F32 R3, -RZ, R12.H0_H0 ;  /* 0x2000000cff037230 */ /* 0x010fe40000004100 */
[C---:B------:R-:W-:Y:S01]  /*0d10*/  FMUL R25, R2.reuse, R18 ;  /* 0x0000001202197220 */ /* 0x040fe20000400000 */
[C---:B------:R-:W-:Y:S01]  /*0d20*/  FMUL R18, R2.reuse, R9 ;  /* 0x0000000902127220 */ /* 0x040fe20000400000 */
[C---:B------:R-:W-:Y:S01]  /*0d30*/  FMUL R11, R2.reuse, R0 ;  /* 0x00000000020b7220 */ /* 0x040fe20000400000 */
[C---:B------:R-:W-:Y:S01]  /*0d40*/  FMUL R9, R2.reuse, R8 ;  /* 0x0000000802097220 */ /* 0x040fe20000400000 */
[C---:B------:R-:W-:Y:S01]  /*0d50*/  FMUL R22, R2.reuse, R22 ;  /* 0x0000001602167220 */ /* 0x040fe20000400000 */
[C---:B------:R-:W-:Y:S01]  /*0d60*/  FMUL R0, R2.reuse, R29 ;  /* 0x0000001d02007220 */ /* 0x040fe20000400000 */
[----:B------:R-:W-:Y:S01]  /*0d70*/  FMUL R8, R2, R27 ;  /* 0x0000001b02087220 */ /* 0x000fe20000400000 */
[C---:B------:R-:W-:Y:S01]  /*0d80*/  FMUL R16, R3.reuse, R16 ;  /* 0x0000001003107220 */ /* 0x040fe20000400000 */
[----:B------:R-:W-:-:S02]  /*0d90*/  FMUL R10, R3, R10 ;  /* 0x0000000a030a7220 */ /* 0x000fc40000400000 */
[----:B------:R-:W0:Y:S01]  /*0da0*/  LDC.64 R2, c[0x0][0x230] ;  /* 0x00008c00ff027b82 */ /* 0x000e220000000a00 */
[----:B------:R-:W-:Y:S02]  /*0db0*/  HADD2.F32 R12, -RZ, R12.H1_H1 ;  /* 0x3000000cff0c7230 */ /* 0x000fe40000004100 */
[----:B------:R-:W-:Y:S02]  /*0dc0*/  HADD2.F32 R26, -RZ, R13.H0_H0 ;  /* 0x2000000dff1a7230 */ /* 0x000fe40000004100 */
[----:B------:R-:W-:Y:S02]  /*0dd0*/  HADD2.F32 R13, -RZ, R13.H1_H1 ;  /* 0x3000000dff0d7230 */ /* 0x000fe40000004100 */
[C---:B------:R-:W-:Y:S01]  /*0de0*/  FMUL R23, R12.reuse, R23 ;  /* 0x000000170c177220 */ /* 0x040fe20000400000 */
[----:B------:R-:W-:Y:S01]  /*0df0*/  FMUL R11, R12, R11 ;  /* 0x0000000b0c0b7220 */ /* 0x000fe20000400000 */
[C---:B------:R-:W-:Y:S01]  /*0e00*/  FMUL R12, R26.reuse, R25 ;  /* 0x000000191a0c7220 */ /* 0x040fe20000400000 */
[----:B------:R-:W-:Y:S01]  /*0e10*/  FMUL R24, R26, R19 ;  /* 0x000000131a187220 */ /* 0x000fe20000400000 */
[C---:B------:R-:W-:Y:S01]  /*0e20*/  FMUL R25, R13.reuse, R17 ;  /* 0x000000110d197220 */ /* 0x040fe20000400000 */
[----:B------:R-:W-:Y:S01]  /*0e30*/  FMUL R13, R13, R22 ;  /* 0x000000160d0d7220 */ /* 0x000fe20000400000 */
[----:B------:R-:W-:-:S02]  /*0e40*/  HADD2.F32 R26, -RZ, R14.H0_H0 ;  /* 0x2000000eff1a7230 */ /* 0x000fc40000004100 */
[----:B------:R-:W-:Y:S02]  /*0e50*/  HADD2.F32 R17, -RZ, R14.H1_H1 ;  /* 0x3000000eff117230 */ /* 0x000fe40000004100 */
[----:B------:R-:W-:Y:S02]  /*0e60*/  HADD2.F32 R19, -RZ, R15.H0_H0 ;  /* 0x2000000fff137230 */ /* 0x000fe40000004100 */
[----:B------:R-:W-:Y:S02]  /*0e70*/  HADD2.F32 R22, -RZ, R15.H1_H1 ;  /* 0x3000000fff167230 */ /* 0x000fe40000004100 */
[----:B------:R-:W-:Y:S01]  /*0e80*/  FMUL R14, R26, R5 ;  /* 0x000000051a0e7220 */ /* 0x000fe20000400000 */
[----:B------:R-:W-:Y:S01]  /*0e90*/  FMUL R7, R17, R7 ;  /* 0x0000000711077220 */ /* 0x000fe20000400000 */
[----:B------:R-:W-:Y:S01]  /*0ea0*/  FMUL R15, R19, R4 ;  /* 0x00000004130f7220 */ /* 0x000fe20000400000 */
[----:B------:R-:W-:-:S03]  /*0eb0*/  FMUL R28, R22, R6 ;  /* 0x00000006161c7220 */ /* 0x000fc60000400000 */
[----:B------:R-:W-:Y:S02]  /*0ec0*/  F2FP.F16.F32.PACK_AB R6, R7, R14 ;  /* 0x0000000e0706723e */ /* 0x000fe400000000ff */
[----:B------:R-:W-:Y:S02]  /*0ed0*/  F2FP.F16.F32.PACK_AB R4, R23, R16 ;  /* 0x000000101704723e */ /* 0x000fe400000000ff */
[----:B------:R-:W-:Y:S01]  /*0ee0*/  F2FP.F16.F32.PACK_AB R7, R28, R15 ;  /* 0x0000000f1c07723e */ /* 0x000fe200000000ff */
[----:B0-----:R-:W-:Y:S01]  /*0ef0*/  IMAD.WIDE R14, R20, 0x2, R2 ;  /* 0x00000002140e7825 */ /* 0x001fe200078e0202 */
[----:B------:R-:W-:-:S03]  /*0f00*/  F2FP.F16.F32.PACK_AB R5, R25, R24 ;  /* 0x000000181905723e */ /* 0x000fc600000000ff */
[----:B------:R-:W-:Y:S01]  /*0f10*/  FMUL R18, R26, R18 ;  /* 0x000000121a127220 */ /* 0x000fe20000400000 */
[----:B------:R-:W-:Y:S01]  /*0f20*/  FMUL R23, R17, R0 ;  /* 0x0000000011177220 */ /* 0x000fe20000400000 */
[----:B------:R-:W-:Y:S01]  /*0f30*/  FMUL R19, R19, R8 ;  /* 0x0000000813137220 */ /* 0x000fe20000400000 */
[----:B------:R-:W-:Y:S01]  /*0f40*/  FMUL R22, R22, R9 ;  /* 0x0000000916167220 */ /* 0x000fe20000400000 */
[----:B------:R0:W-:Y:S01]  /*0f50*/  @!P2 STG.E.128 desc[UR6][R14.64], R4 ;  /* 0x000000040e00a986 */ /* 0x0001e2000c101d06 */
[----:B------:R-:W-:Y:S01]  /*0f60*/  IMAD.WIDE R2, R21, 0x2, R2 ;  /* 0x0000000215027825 */ /* 0x000fe200078e0202 */
[----:B------:R-:W-:Y:S02]  /*0f70*/  F2FP.F16.F32.PACK_AB R16, R11, R10 ;  /* 0x0000000a0b10723e */ /* 0x000fe400000000ff */
[----:B------:R-:W-:Y:S02]  /*0f80*/  F2FP.F16.F32.PACK_AB R17, R13, R12 ;  /* 0x0000000c0d11723e */ /* 0x000fe400000000ff */
[----:B------:R-:W-:-:S02]  /*0f90*/  F2FP.F16.F32.PACK_AB R18, R23, R18 ;  /* 0x000000121712723e */ /* 0x000fc400000000ff */
[----:B------:R-:W-:Y:S01]  /*0fa0*/  F2FP.F16.F32.PACK_AB R19, R22, R19 ;  /* 0x000000131613723e */ /* 0x000fe200000000ff */
[----:B0-----:R-:W-:Y:S06]  /*0fb0*/  @P1 EXIT ;  /* 0x000000000000194d */ /* 0x001fec0003800000 */
[----:B------:R-:W-:Y:S01]  /*0fc0*/  STG.E.128 desc[UR6][R2.64], R16 ;  /* 0x0000001002007986 */ /* 0x000fe2000c101d06 */
[----:B------:R-:W-:Y:S05]  /*0fd0*/  EXIT ;  /* 0x000000000000794d */ /* 0x000fea0003800000 */
.L_x_0:
[----:B------:R-:W-:-:S00]  /*0fe0*/  BRA `(.L_x_0) ;  /* 0xfffffffc00fc7947 */ /* 0x000fc0000383ffff */
[----:B------:R-:W-:-:S00]  /*0ff0*/  NOP ;  /* 0x0000000000007918 */ /* 0x000fc00000000000 */
        /* <DEDUP_REMOVED lines=8> */
.L_x_1:


//--------------------- .nv.global.init           --------------------------
	.section	.nv.global.init,"aw",@progbits
.nv.global.init:
	.type		_$_str,@object
	.size		_$_str,(.L_0 - _$_str)
_$_str:
        /*0000*/ 	.byte	0x5f, 0x5f, 0x43, 0x55, 0x44, 0x41, 0x5f, 0x46, 0x54, 0x5a, 0x00
.L_0:


//--------------------- .nv.shared.triton_red_fused__to_copy_add_mean_mul_pow_rsqrt_9 --------------------------
	.section	.nv.shared.triton_red_fused__to_copy_add_mean_mul_pow_rsqrt_9,"aw",@nobits
	.sectionflags	@""
	.align	16
	.zero		1024


//--------------------- .nv.constant0.triton_red_fused__to_copy_add_mean_mul_pow_rsqrt_9 --------------------------
	.section	.nv.constant0.triton_red_fused__to_copy_add_mean_mul_pow_rsqrt_9,"a",@progbits
	.sectionflags	@""
	.align	4
.nv.constant0.triton_red_fused__to_copy_add_mean_mul_pow_rsqrt_9:
	.zero		584
